	.headerflags	@"EF_CUDA_TEXMODE_UNIFIED EF_CUDA_64BIT_ADDRESS EF_CUDA_ACCELERATORS EF_CUDA_SM90 EF_CUDA_VIRTUAL_SM(EF_CUDA_SM90)"
	.elftype	@"ET_EXEC"


//--------------------- .nv.info                  --------------------------
	.section	.nv.info,"",@"SHT_CUDA_INFO"
	.align	4


	//----- nvinfo : EIATTR_REGCOUNT
	.align		4
        /*0000*/ 	.byte	0x04, 0x2f
        /*0002*/ 	.short	(.L_3 - .L_2)
	.align		4
.L_2:
        /*0004*/ 	.word	index@(triton_poi_fused__native_batch_norm_legit_no_training_add_convolution_relu_17)
        /*0008*/ 	.word	0x0000001f


	//----- nvinfo : EIATTR_MIN_STACK_SIZE
	.align		4
.L_3:
        /*000c*/ 	.byte	0x04, 0x12
        /*000e*/ 	.short	(.L_5 - .L_4)
	.align		4
.L_4:
        /*0010*/ 	.word	index@(triton_poi_fused__native_batch_norm_legit_no_training_add_convolution_relu_17)
        /*0014*/ 	.word	0x00000000


	//----- nvinfo : EIATTR_FRAME_SIZE
	.align		4
.L_5:
        /*0018*/ 	.byte	0x04, 0x11
        /*001a*/ 	.short	(.L_7 - .L_6)
	.align		4
.L_6:
        /*001c*/ 	.word	index@(triton_poi_fused__native_batch_norm_legit_no_training_add_convolution_relu_17)
        /*0020*/ 	.word	0x00000000


	//----- nvinfo : EIATTR_MIN_STACK_SIZE
	.align		4
.L_7:
        /*0024*/ 	.byte	0x04, 0x12
        /*0026*/ 	.short	(.L_9 - .L_8)
	.align		4
.L_8:
        /*0028*/ 	.word	index@(triton_poi_fused__native_batch_norm_legit_no_training_add_convolution_relu_17)
        /*002c*/ 	.word	0x00000000
.L_9:


//--------------------- .nv.info.triton_poi_fused__native_batch_norm_legit_no_training_add_convolution_relu_17 --------------------------
	.section	.nv.info.triton_poi_fused__native_batch_norm_legit_no_training_add_convolution_relu_17,"",@"SHT_CUDA_INFO"
	.sectionflags	@""
	.align	4


	//----- nvinfo : EIATTR_CUDA_API_VERSION
	.align		4
        /*0000*/ 	.byte	0x04, 0x37
        /*0002*/ 	.short	(.L_11 - .L_10)
.L_10:
        /*0004*/ 	.word	0x0000007c


	//----- nvinfo : EIATTR_KPARAM_INFO
	.align		4
.L_11:
        /*0008*/ 	.byte	0x04, 0x17
        /*000a*/ 	.short	(.L_13 - .L_12)
.L_12:
        /*000c*/ 	.word	0x00000000
        /*0010*/ 	.short	0x000c
        /*0012*/ 	.short	0x0060
        /*0014*/ 	.byte	0x00, 0xf0, 0x11, 0x00


	//----- nvinfo : EIATTR_KPARAM_INFO
	.align		4
.L_13:
        /*0018*/ 	.byte	0x04, 0x17
        /*001a*/ 	.short	(.L_15 - .L_14)
.L_14:
        /*001c*/ 	.word	0x00000000
        /*0020*/ 	.short	0x000b
        /*0022*/ 	.short	0x0058
        /*0024*/ 	.byte	0x00, 0xf4, 0x21, 0x00


	//----- nvinfo : EIATTR_KPARAM_INFO
	.align		4
.L_15:
        /*0028*/ 	.byte	0x04, 0x17
        /*002a*/ 	.short	(.L_17 - .L_16)
.L_16:
        /*002c*/ 	.word	0x00000000
        /*0030*/ 	.short	0x000a
        /*0032*/ 	.short	0x0050
        /*0034*/ 	.byte	0x00, 0xf4, 0x21, 0x00


	//----- nvinfo : EIATTR_KPARAM_INFO
	.align		4
.L_17:
        /*0038*/ 	.byte	0x04, 0x17
        /*003a*/ 	.short	(.L_19 - .L_18)
.L_18:
        /*003c*/ 	.word	0x00000000
        /*0040*/ 	.short	0x0009
        /*0042*/ 	.short	0x0048
        /*0044*/ 	.byte	0x00, 0xf4, 0x21, 0x00


	//----- nvinfo : EIATTR_KPARAM_INFO
	.align		4
.L_19:
        /*0048*/ 	.byte	0x04, 0x17
        /*004a*/ 	.short	(.L_21 - .L_20)
.L_20:
        /*004c*/ 	.word	0x00000000
        /*0050*/ 	.short	0x0008
        /*0052*/ 	.short	0x0040
        /*0054*/ 	.byte	0x00, 0xf4, 0x21, 0x00


	//----- nvinfo : EIATTR_KPARAM_INFO
	.align		4
.L_21:
        /*0058*/ 	.byte	0x04, 0x17
        /*005a*/ 	.short	(.L_23 - .L_22)
.L_22:
        /*005c*/ 	.word	0x00000000
        /*0060*/ 	.short	0x0007
        /*0062*/ 	.short	0x0038
        /*0064*/ 	.byte	0x00, 0xf4, 0x21, 0x00


	//----- nvinfo : EIATTR_KPARAM_INFO
	.align		4
.L_23:
        /*0068*/ 	.byte	0x04, 0x17
        /*006a*/ 	.short	(.L_25 - .L_24)
.L_24:
        /*006c*/ 	.word	0x00000000
        /*0070*/ 	.short	0x0006
        /*0072*/ 	.short	0x0030
        /*0074*/ 	.byte	0x00, 0xf4, 0x21, 0x00


	//----- nvinfo : EIATTR_KPARAM_INFO
	.align		4
.L_25:
        /*0078*/ 	.byte	0x04, 0x17
        /*007a*/ 	.short	(.L_27 - .L_26)
.L_26:
        /*007c*/ 	.word	0x00000000
        /*0080*/ 	.short	0x0005
        /*0082*/ 	.short	0x0028
        /*0084*/ 	.byte	0x00, 0xf4, 0x21, 0x00


	//----- nvinfo : EIATTR_KPARAM_INFO
	.align		4
.L_27:
        /*0088*/ 	.byte	0x04, 0x17
        /*008a*/ 	.short	(.L_29 - .L_28)
.L_28:
        /*008c*/ 	.word	0x00000000
        /*0090*/ 	.short	0x0004
        /*0092*/ 	.short	0x0020
        /*0094*/ 	.byte	0x00, 0xf4, 0x21, 0x00


	//----- nvinfo : EIATTR_KPARAM_INFO
	.align		4
.L_29:
        /*0098*/ 	.byte	0x04, 0x17
        /*009a*/ 	.short	(.L_31 - .L_30)
.L_30:
        /*009c*/ 	.word	0x00000000
        /*00a0*/ 	.short	0x0003
        /*00a2*/ 	.short	0x0018
        /*00a4*/ 	.byte	0x00, 0xf4, 0x21, 0x00


	//----- nvinfo : EIATTR_KPARAM_INFO
	.align		4
.L_31:
        /*00a8*/ 	.byte	0x04, 0x17
        /*00aa*/ 	.short	(.L_33 - .L_32)
.L_32:
        /*00ac*/ 	.word	0x00000000
        /*00b0*/ 	.short	0x0002
        /*00b2*/ 	.short	0x0010
        /*00b4*/ 	.byte	0x00, 0xf4, 0x21, 0x00


	//----- nvinfo : EIATTR_KPARAM_INFO
	.align		4
.L_33:
        /*00b8*/ 	.byte	0x04, 0x17
        /*00ba*/ 	.short	(.L_35 - .L_34)
.L_34:
        /*00bc*/ 	.word	0x00000000
        /*00c0*/ 	.short	0x0001
        /*00c2*/ 	.short	0x0008
        /*00c4*/ 	.byte	0x00, 0xf4, 0x21, 0x00


	//----- nvinfo : EIATTR_KPARAM_INFO
	.align		4
.L_35:
        /*00c8*/ 	.byte	0x04, 0x17
        /*00ca*/ 	.short	(.L_37 - .L_36)
.L_36:
        /*00cc*/ 	.word	0x00000000
        /*00d0*/ 	.short	0x0000
        /*00d2*/ 	.short	0x0000
        /*00d4*/ 	.byte	0x00, 0xf4, 0x21, 0x00


	//----- nvinfo : EIATTR_SPARSE_MMA_MASK
	.align		4
.L_37:
        /*00d8*/ 	.byte	0x03, 0x50
        /*00da*/ 	.short	0x0000


	//----- nvinfo : EIATTR_MAXREG_COUNT
	.align		4
        /*00dc*/ 	.byte	0x03, 0x1b
        /*00de*/ 	.short	0x00ff


	//----- nvinfo : EIATTR_EXIT_INSTR_OFFSETS
	.align		4
        /*00e0*/ 	.byte	0x04, 0x1c
        /*00e2*/ 	.short	(.L_39 - .L_38)


	//   ....[0]....
.L_38:
        /*00e4*/ 	.word	0x000006e0


	//----- nvinfo : EIATTR_REQNTID
	.align		4
.L_39:
        /*00e8*/ 	.byte	0x04, 0x10
        /*00ea*/ 	.short	(.L_41 - .L_40)
.L_40:
        /*00ec*/ 	.word	0x00000100
        /*00f0*/ 	.word	0x00000001
        /*00f4*/ 	.word	0x00000001


	//----- nvinfo : EIATTR_CBANK_PARAM_SIZE
	.align		4
.L_41:
        /*00f8*/ 	.byte	0x03, 0x19
        /*00fa*/ 	.short	0x0064


	//----- nvinfo : EIATTR_PARAM_CBANK
	.align		4
        /*00fc*/ 	.byte	0x04, 0x0a
        /*00fe*/ 	.short	(.L_43 - .L_42)
	.align		4
.L_42:
        /*0100*/ 	.word	index@(.nv.constant0.triton_poi_fused__native_batch_norm_legit_no_training_add_convolution_relu_17)
        /*0104*/ 	.short	0x0210
        /*0106*/ 	.short	0x0064


	//----- nvinfo : EIATTR_SW_WAR
	.align		4
.L_43:
        /*0108*/ 	.byte	0x04, 0x36
        /*010a*/ 	.short	(.L_45 - .L_44)
.L_44:
        /*010c*/ 	.word	0x00000008
.L_45:


//--------------------- .nv.callgraph             --------------------------
	.section	.nv.callgraph,"",@"SHT_CUDA_CALLGRAPH"
	.align	4
	.sectionentsize	8
	.align		4
        /*0000*/ 	.word	0x00000000
	.align		4
        /*0004*/ 	.word	0xffffffff
	.align		4
        /*0008*/ 	.word	0x00000000
	.align		4
        /*000c*/ 	.word	0xfffffffe
	.align		4
        /*0010*/ 	.word	0x00000000
	.align		4
        /*0014*/ 	.word	0xfffffffd
	.align		4
        /*0018*/ 	.word	0x00000000
	.align		4
        /*001c*/ 	.word	0xfffffffc


//--------------------- .nv.constant4             --------------------------
	.section	.nv.constant4,"a",@progbits
	.align	8
	.align		8
.nv.constant4:
        /*0000*/ 	.dword	_$_str
	.align		8
        /*0008*/ 	.dword	_$_str_$_2


//--------------------- .text.triton_poi_fused__native_batch_norm_legit_no_training_add_convolution_relu_17 --------------------------
	.section	.text.triton_poi_fused__native_batch_norm_legit_no_training_add_convolution_relu_17,"ax",@progbits
	.align	128
        .global         triton_poi_fused__native_batch_norm_legit_no_training_add_convolution_relu_17
        .type           triton_poi_fused__native_batch_norm_legit_no_training_add_convolution_relu_17,@function
        .size           triton_poi_fused__native_batch_norm_legit_no_training_add_convolution_relu_17,(.L_x_1 - triton_poi_fused__native_batch_norm_legit_no_training_add_convolution_relu_17)
        .other          triton_poi_fused__native_batch_norm_legit_no_training_add_convolution_relu_17,@"STO_CUDA_ENTRY STV_DEFAULT"
triton_poi_fused__native_batch_norm_legit_no_training_add_convolution_relu_17:
.text.triton_poi_fused__native_batch_norm_legit_no_training_add_convolution_relu_17:
[----:B------:R-:W-:Y:S01]  /*0000*/  LDC R1, c[0x0][0x28] ;  /* 0x00000a00ff017b82 */ /* 0x000fe20000000800 */
[----:B------:R-:W1:Y:S07]  /*0010*/  S2R R0, SR_TID.X ;  /* 0x0000000000007919 */ /* 0x000e6e0000002100 */
[----:B------:R-:W2:Y:S01]  /*0020*/  LDC.64 R4, c[0x0][0x230] ;  /* 0x00008c00ff047b82 */ /* 0x000ea20000000a00 */
[----:B------:R-:W-:Y:S01]  /*0030*/  ULDC.64 UR4, c[0x0][0x208] ;  /* 0x0000820000047ab9 */ /* 0x000fe20000000a00 */
[----:B------:R-:W3:Y:S01]  /*0040*/  S2R R7, SR_CTAID.X ;  /* 0x0000000000077919 */ /* 0x000ee20000002500 */
[----:B------:R-:W-:-:S05]  /*0050*/  HFMA2.MMA R18, -RZ, RZ, 1.625, 0 ;  /* 0x3e800000ff127435 */ /* 0x000fca00000001ff */
[----:B------:R-:W4:Y:S08]  /*0060*/  LDC.64 R12, c[0x0][0x220] ;  /* 0x00008800ff0c7b82 */ /* 0x000f300000000a00 */
[----:B------:R-:W5:Y:S08]  /*0070*/  LDC.64 R14, c[0x0][0x248] ;  /* 0x00009200ff0e7b82 */ /* 0x000f700000000a00 */
[----:B------:R-:W4:Y:S01]  /*0080*/  LDC.64 R20, c[0x0][0x238] ;  /* 0x00008e00ff147b82 */ /* 0x000f220000000a00 */
[----:B-1----:R-:W-:-:S07]  /*0090*/  SHF.L.U32 R0, R0, 0x1, RZ ;  /* 0x0000000100007819 */ /* 0x002fce00000006ff */
[----:B------:R-:W1:Y:S01]  /*00a0*/  LDC.64 R22, c[0x0][0x240] ;  /* 0x00009000ff167b82 */ /* 0x000e620000000a00 */
[----:B---3--:R-:W-:Y:S02]  /*00b0*/  SHF.R.S32.HI R3, RZ, 0x16, R7 ;  /* 0x00000016ff037819 */ /* 0x008fe40000011407 */
[----:B------:R-:W-:Y:S02]  /*00c0*/  LOP3.LUT R0, R0, 0x1fe, RZ, 0xc0, !PT ;  /* 0x000001fe00007812 */ /* 0x000fe400078ec0ff */
[----:B------:R-:W-:-:S03]  /*00d0*/  SGXT R3, R3, 0x1 ;  /* 0x000000010303781a */ /* 0x000fc60000000200 */
[----:B------:R-:W3:Y:S01]  /*00e0*/  LDC.64 R24, c[0x0][0x260] ;  /* 0x00009800ff187b82 */ /* 0x000ee20000000a00 */
[----:B------:R-:W-:-:S04]  /*00f0*/  LEA R2, R7, R0, 0x9 ;  /* 0x0000000007027211 */ /* 0x000fc800078e48ff */
[----:B------:R-:W-:-:S03]  /*0100*/  LEA.HI R3, R3, R2, RZ, 0x9 ;  /* 0x0000000203037211 */ /* 0x000fc600078f48ff */
[----:B------:R-:W1:Y:S01]  /*0110*/  LDC.64 R6, c[0x0][0x258] ;  /* 0x00009600ff067b82 */ /* 0x000e620000000a00 */
[----:B------:R-:W-:-:S04]  /*0120*/  LOP3.LUT R3, R3, 0xfffffe00, RZ, 0xc0, !PT ;  /* 0xfffffe0003037812 */ /* 0x000fc800078ec0ff */
[----:B------:R-:W-:-:S05]  /*0130*/  IADD3 R27, R2, -R3, RZ ;  /* 0x80000003021b7210 */ /* 0x000fca0007ffe0ff */
[----:B--2---:R-:W-:-:S06]  /*0140*/  IMAD.WIDE R4, R27, 0x4, R4 ;  /* 0x000000041b047825 */ /* 0x004fcc00078e0204 */
[----:B------:R-:W2:Y:S01]  /*0150*/  LDG.E.EL.64 R4, desc[UR4][R4.64] ;  /* 0x0000000404047981 */ /* 0x000ea2000c2e1b00 */
[----:B01----:R-:W-:-:S06]  /*0160*/  IMAD.WIDE R6, R27, 0x4, R6 ;  /* 0x000000041b067825 */ /* 0x003fcc00078e0206 */
[----:B------:R-:W2:Y:S01]  /*0170*/  LDG.E.EL.64 R6, desc[UR4][R6.64] ;  /* 0x0000000406067981 */ /* 0x000ea2000c2e1b00 */
[----:B----4-:R-:W-:-:S04]  /*0180*/  IMAD.WIDE R12, R27, 0x4, R12 ;  /* 0x000000041b0c7825 */ /* 0x010fc800078e020c */
[----:B-----5:R-:W-:Y:S02]  /*0190*/  IMAD.WIDE R14, R2, 0x4, R14 ;  /* 0x00000004020e7825 */ /* 0x020fe400078e020e */
[----:B------:R-:W4:Y:S02]  /*01a0*/  LDG.E.EL.64 R12, desc[UR4][R12.64] ;  /* 0x000000040c0c7981 */ /* 0x000f24000c2e1b00 */
[C---:B------:R-:W-:Y:S02]  /*01b0*/  IMAD.WIDE R20, R27.reuse, 0x4, R20 ;  /* 0x000000041b147825 */ /* 0x040fe400078e0214 */
[----:B------:R-:W5:Y:S02]  /*01c0*/  LDG.E.64 R14, desc[UR4][R14.64] ;  /* 0x000000040e0e7981 */ /* 0x000f64000c1e1b00 */
[C---:B------:R-:W-:Y:S02]  /*01d0*/  IMAD.WIDE R22, R27.reuse, 0x4, R22 ;  /* 0x000000041b167825 */ /* 0x040fe400078e0216 */
[----:B------:R-:W4:Y:S02]  /*01e0*/  LDG.E.EL.64 R20, desc[UR4][R20.64] ;  /* 0x0000000414147981 */ /* 0x000f24000c2e1b00 */
[----:B---3--:R-:W-:-:S02]  /*01f0*/  IMAD.WIDE R24, R27, 0x4, R24 ;  /* 0x000000041b187825 */ /* 0x008fc400078e0218 */
[----:B------:R-:W3:Y:S04]  /*0200*/  LDG.E.EL.64 R22, desc[UR4][R22.64] ;  /* 0x0000000416167981 */ /* 0x000ee8000c2e1b00 */
[----:B------:R-:W3:Y:S01]  /*0210*/  LDG.E.EL.64 R24, desc[UR4][R24.64] ;  /* 0x0000000418187981 */ /* 0x000ee2000c2e1b00 */
[----:B--2---:R-:W-:Y:S01]  /*0220*/  FADD R3, R5, 9.9999997473787516356e-06 ;  /* 0x3727c5ac05037421 */ /* 0x004fe20000000000 */
[----:B------:R-:W-:-:S05]  /*0230*/  FADD R0, R4, 9.9999997473787516356e-06 ;  /* 0x3727c5ac04007421 */ /* 0x000fca0000000000 */
[----:B------:R-:W0:Y:S08]  /*0240*/  MUFU.SQRT R3, R3 ;  /* 0x0000000300037308 */ /* 0x000e300000002000 */
[----:B------:R-:W1:Y:S01]  /*0250*/  MUFU.SQRT R0, R0 ;  /* 0x0000000000007308 */ /* 0x000e620000002000 */
[----:B------:R-:W-:Y:S01]  /*0260*/  FADD R9, R7, 9.9999997473787516356e-06 ;  /* 0x3727c5ac07097421 */ /* 0x000fe20000000000 */
[----:B------:R-:W-:-:S02]  /*0270*/  FADD R8, R6, 9.9999997473787516356e-06 ;  /* 0x3727c5ac06087421 */ /* 0x000fc40000000000 */
[----:B------:R-:W2:Y:S01]  /*0280*/  LDC.64 R6, c[0x0][0x210] ;  /* 0x00008400ff067b82 */ /* 0x000ea20000000a00 */
[----:B0-----:R-:W-:-:S03]  /*0290*/  FSETP.GT.AND P5, PT, R3, 8.50705917302346158658e+37, PT ;  /* 0x7e8000000300780b */ /* 0x001fc60003fa4000 */
[----:B------:R-:W0:Y:S01]  /*02a0*/  MUFU.SQRT R26, R9 ;  /* 0x00000009001a7308 */ /* 0x000e220000002000 */
[----:B------:R-:W-:Y:S02]  /*02b0*/  FSETP.GEU.AND P3, PT, R3, 1.175494350822287508e-38, PT ;  /* 0x008000000300780b */ /* 0x000fe40003f6e000 */
[----:B------:R-:W-:Y:S02]  /*02c0*/  FSEL R17, R18, 1, P5 ;  /* 0x3f80000012117808 */ /* 0x000fe40002800000 */
[----:B-1----:R-:W-:-:S03]  /*02d0*/  FSETP.GT.AND P6, PT, R0, 8.50705917302346158658e+37, PT ;  /* 0x7e8000000000780b */ /* 0x002fc60003fc4000 */
[----:B------:R1:W3:Y:S01]  /*02e0*/  MUFU.SQRT R10, R8 ;  /* 0x00000008000a7308 */ /* 0x0002e20000002000 */
[----:B------:R-:W-:Y:S02]  /*02f0*/  FSETP.GEU.AND P4, PT, R0, 1.175494350822287508e-38, PT ;  /* 0x008000000000780b */ /* 0x000fe40003f8e000 */
[----:B------:R-:W-:Y:S01]  /*0300*/  FSEL R11, R18, 1, P6 ;  /* 0x3f800000120b7808 */ /* 0x000fe20003000000 */
[----:B------:R-:W-:Y:S02]  /*0310*/  @P5 FMUL R3, R3, 0.25 ;  /* 0x3e80000003035820 */ /* 0x000fe40000400000 */
[----:B------:R-:W-:Y:S01]  /*0320*/  @!P3 FMUL R17, R17, 16777216 ;  /* 0x4b8000001111b820 */ /* 0x000fe20000400000 */
[----:B0-----:R-:W-:Y:S01]  /*0330*/  FSETP.GT.AND P1, PT, R26, 8.50705917302346158658e+37, PT ;  /* 0x7e8000001a00780b */ /* 0x001fe20003f24000 */
[----:B------:R-:W-:Y:S01]  /*0340*/  @!P3 FMUL R3, R3, 16777216 ;  /* 0x4b8000000303b820 */ /* 0x000fe20000400000 */
[----:B-1----:R-:W0:Y:S01]  /*0350*/  LDC.64 R8, c[0x0][0x228] ;  /* 0x00008a00ff087b82 */ /* 0x002e220000000a00 */
[----:B------:R-:W-:-:S02]  /*0360*/  @P6 FMUL R0, R0, 0.25 ;  /* 0x3e80000000006820 */ /* 0x000fc40000400000 */
[----:B------:R-:W1:Y:S01]  /*0370*/  MUFU.RCP R4, R3 ;  /* 0x0000000300047308 */ /* 0x000e620000001000 */
[----:B------:R-:W-:Y:S01]  /*0380*/  FSETP.GEU.AND P6, PT, R26, 1.175494350822287508e-38, PT ;  /* 0x008000001a00780b */ /* 0x000fe20003fce000 */
[----:B------:R-:W-:Y:S01]  /*0390*/  @!P4 FMUL R11, R11, 16777216 ;  /* 0x4b8000000b0bc820 */ /* 0x000fe20000400000 */
[----:B------:R-:W-:Y:S01]  /*03a0*/  @!P4 FMUL R0, R0, 16777216 ;  /* 0x4b8000000000c820 */ /* 0x000fe20000400000 */
[----:B---3--:R-:W-:Y:S01]  /*03b0*/  FSETP.GT.AND P2, PT, R10, 8.50705917302346158658e+37, PT ;  /* 0x7e8000000a00780b */ /* 0x008fe20003f44000 */
[----:B--2---:R-:W-:Y:S01]  /*03c0*/  IMAD.WIDE R6, R2, 0x4, R6 ;  /* 0x0000000402067825 */ /* 0x004fe200078e0206 */
[----:B------:R-:W-:-:S03]  /*03d0*/  FSETP.GEU.AND P0, PT, R10, 1.175494350822287508e-38, PT ;  /* 0x008000000a00780b */ /* 0x000fc60003f0e000 */
[----:B------:R-:W-:Y:S01]  /*03e0*/  @P1 FMUL R26, R26, 0.25 ;  /* 0x3e8000001a1a1820 */ /* 0x000fe20000400000 */
[----:B------:R-:W-:Y:S01]  /*03f0*/  FSEL R28, R18, 1, P2 ;  /* 0x3f800000121c7808 */ /* 0x000fe20001000000 */
[----:B------:R-:W2:Y:S03]  /*0400*/  MUFU.RCP R0, R0 ;  /* 0x0000000000007308 */ /* 0x000ea60000001000 */
[----:B------:R-:W-:Y:S01]  /*0410*/  @!P6 FMUL R26, R26, 16777216 ;  /* 0x4b8000001a1ae820 */ /* 0x000fe20000400000 */
[----:B-1----:R-:W-:Y:S02]  /*0420*/  FMUL R4, R4, R17 ;  /* 0x0000001104047220 */ /* 0x002fe40000400000 */
[----:B------:R-:W1:Y:S02]  /*0430*/  LDC.64 R16, c[0x0][0x250] ;  /* 0x00009400ff107b82 */ /* 0x000e640000000a00 */
[----:B------:R-:W3:Y:S01]  /*0440*/  MUFU.RCP R3, R26 ;  /* 0x0000001a00037308 */ /* 0x000ee20000001000 */
[----:B------:R-:W-:Y:S01]  /*0450*/  @P2 FMUL R10, R10, 0.25 ;  /* 0x3e8000000a0a2820 */ /* 0x000fe20000400000 */
[----:B0-----:R-:W-:-:S04]  /*0460*/  IMAD.WIDE R8, R27, 0x4, R8 ;  /* 0x000000041b087825 */ /* 0x001fc800078e0208 */
[----:B------:R-:W-:Y:S01]  /*0470*/  @!P0 FMUL R28, R28, 16777216 ;  /* 0x4b8000001c1c8820 */ /* 0x000fe20000400000 */
[----:B------:R-:W-:Y:S01]  /*0480*/  @!P0 FMUL R10, R10, 16777216 ;  /* 0x4b8000000a0a8820 */ /* 0x000fe20000400000 */
[----:B--2---:R-:W-:Y:S01]  /*0490*/  FMUL R0, R0, R11 ;  /* 0x0000000b00007220 */ /* 0x004fe20000400000 */
[----:B------:R-:W-:Y:S01]  /*04a0*/  FSEL R11, R18, 1, P1 ;  /* 0x3f800000120b7808 */ /* 0x000fe20000800000 */
[----:B------:R-:W2:Y:S01]  /*04b0*/  LDG.E.EL.64 R8, desc[UR4][R8.64] ;  /* 0x0000000408087981 */ /* 0x000ea2000c2e1b00 */
[----:B------:R-:W0:Y:S01]  /*04c0*/  LDC.64 R18, c[0x0][0x268] ;  /* 0x00009a00ff127b82 */ /* 0x000e220000000a00 */
[----:B------:R4:W1:Y:S02]  /*04d0*/  MUFU.RCP R5, R10 ;  /* 0x0000000a00057308 */ /* 0x0008640000001000 */
[----:B------:R-:W-:-:S04]  /*04e0*/  @!P6 FMUL R11, R11, 16777216 ;  /* 0x4b8000000b0be820 */ /* 0x000fc80000400000 */
[----:B---3--:R-:W-:Y:S02]  /*04f0*/  FMUL R3, R3, R11 ;  /* 0x0000000b03037220 */ /* 0x008fe40000400000 */
[----:B----4-:R-:W3:Y:S01]  /*0500*/  LDG.E.64 R10, desc[UR4][R6.64] ;  /* 0x00000004060a7981 */ /* 0x010ee2000c1e1b00 */
[----:B-1----:R-:W-:-:S04]  /*0510*/  IMAD.WIDE R16, R27, 0x4, R16 ;  /* 0x000000041b107825 */ /* 0x002fc800078e0210 */
[----:B------:R-:W-:Y:S02]  /*0520*/  FMUL R5, R5, R28 ;  /* 0x0000001c05057220 */ /* 0x000fe40000400000 */
[----:B------:R-:W5:Y:S01]  /*0530*/  LDG.E.EL.64 R16, desc[UR4][R16.64] ;  /* 0x0000000410107981 */ /* 0x000f62000c2e1b00 */
[----:B0-----:R-:W-:-:S06]  /*0540*/  IMAD.WIDE R18, R27, 0x4, R18 ;  /* 0x000000041b127825 */ /* 0x001fcc00078e0212 */
[----:B------:R-:W4:Y:S01]  /*0550*/  LDG.E.EL.64 R18, desc[UR4][R18.64] ;  /* 0x0000000412127981 */ /* 0x000f22000c2e1b00 */
[----:B---3--:R-:W-:Y:S01]  /*0560*/  FADD R11, R11, R13 ;  /* 0x0000000d0b0b7221 */ /* 0x008fe20000000000 */
[----:B------:R-:W-:Y:S02]  /*0570*/  FADD R10, R10, R12 ;  /* 0x0000000c0a0a7221 */ /* 0x000fe40000000000 */
[----:B------:R-:W0:Y:S02]  /*0580*/  LDC.64 R12, c[0x0][0x218] ;  /* 0x00008600ff0c7b82 */ /* 0x000e240000000a00 */
[----:B--2---:R-:W-:Y:S01]  /*0590*/  FADD R27, -R8, R10 ;  /* 0x0000000a081b7221 */ /* 0x004fe20000000100 */
[----:B------:R-:W-:-:S03]  /*05a0*/  FADD R9, -R9, R11 ;  /* 0x0000000b09097221 */ /* 0x000fc60000000100 */
[----:B------:R-:W-:Y:S01]  /*05b0*/  FMUL R27, R0, R27 ;  /* 0x0000001b001b7220 */ /* 0x000fe20000400000 */
[----:B-----5:R-:W-:Y:S01]  /*05c0*/  FADD R14, R14, -R16 ;  /* 0x800000100e0e7221 */ /* 0x020fe20000000000 */
[----:B------:R-:W-:Y:S01]  /*05d0*/  FADD R0, R15, -R17 ;  /* 0x800000110f007221 */ /* 0x000fe20000000000 */
[----:B------:R-:W-:Y:S02]  /*05e0*/  FMUL R4, R4, R9 ;  /* 0x0000000904047220 */ /* 0x000fe40000400000 */
[----:B------:R-:W-:Y:S01]  /*05f0*/  FMUL R5, R5, R14 ;  /* 0x0000000e05057220 */ /* 0x000fe20000400000 */
[----:B------:R-:W-:Y:S01]  /*0600*/  FMUL R0, R3, R0 ;  /* 0x0000000003007220 */ /* 0x000fe20000400000 */
[----:B------:R-:W-:Y:S01]  /*0610*/  FFMA R20, R20, R27, R22 ;  /* 0x0000001b14147223 */ /* 0x000fe20000000016 */
[----:B------:R-:W-:Y:S01]  /*0620*/  FFMA R4, R21, R4, R23 ;  /* 0x0000000415047223 */ /* 0x000fe20000000017 */
[----:B----4-:R-:W-:Y:S01]  /*0630*/  FFMA R5, R24, R5, R18 ;  /* 0x0000000518057223 */ /* 0x010fe20000000012 */
[----:B------:R-:W-:-:S04]  /*0640*/  FFMA R19, R25, R0, R19 ;  /* 0x0000000019137223 */ /* 0x000fc80000000013 */
[C---:B------:R-:W-:Y:S01]  /*0650*/  FSETP.GEU.AND P0, PT, R20.reuse, -R5, PT ;  /* 0x800000051400720b */ /* 0x040fe20003f0e000 */
[----:B------:R-:W-:Y:S01]  /*0660*/  FADD R5, R20, R5 ;  /* 0x0000000514057221 */ /* 0x000fe20000000000 */
[C---:B------:R-:W-:Y:S01]  /*0670*/  FADD R0, R4.reuse, R19 ;  /* 0x0000001304007221 */ /* 0x040fe20000000000 */
[----:B------:R-:W-:Y:S01]  /*0680*/  FSETP.GEU.AND P1, PT, R4, -R19, PT ;  /* 0x800000130400720b */ /* 0x000fe20003f2e000 */
[----:B0-----:R-:W-:Y:S02]  /*0690*/  IMAD.WIDE R12, R2, 0x4, R12 ;  /* 0x00000004020c7825 */ /* 0x001fe400078e020c */
[----:B------:R-:W-:Y:S02]  /*06a0*/  FSEL R2, R5, RZ, P0 ;  /* 0x000000ff05027208 */ /* 0x000fe40000000000 */
[----:B------:R-:W-:Y:S01]  /*06b0*/  FSEL R3, R0, RZ, P1 ;  /* 0x000000ff00037208 */ /* 0x000fe20000800000 */
[----:B------:R-:W-:Y:S04]  /*06c0*/  STG.E.64 desc[UR4][R6.64], R10 ;  /* 0x0000000a06007986 */ /* 0x000fe8000c101b04 */
[----:B------:R-:W-:Y:S01]  /*06d0*/  STG.E.64 desc[UR4][R12.64], R2 ;  /* 0x000000020c007986 */ /* 0x000fe2000c101b04 */
[----:B------:R-:W-:Y:S05]  /*06e0*/  EXIT ;  /* 0x000000000000794d */ /* 0x000fea0003800000 */
.L_x_0:
[----:B------:R-:W-:-:S00]  /*06f0*/  BRA `(.L_x_0) ;  /* 0xfffffffc00fc7947 */ /* 0x000fc0000383ffff */
[----:B------:R-:W-:-:S00]  /*0700*/  NOP ;  /* 0x0000000000007918 */ /* 0x000fc00000000000 */
[----:B------:R-:W-:-:S00]  /*0710*/  NOP ;  /* 0x0000000000007918 */ /* 0x000fc00000000000 */
[----:B------:R-:W-:-:S00]  /*0720*/  NOP ;  /* 0x0000000000007918 */ /* 0x000fc00000000000 */
[----:B------:R-:W-:-:S00]  /*0730*/  NOP ;  /* 0x0000000000007918 */ /* 0x000fc00000000000 */
[----:B------:R-:W-:-:S00]  /*0740*/  NOP ;  /* 0x0000000000007918 */ /* 0x000fc00000000000 */
[----:B------:R-:W-:-:S00]  /*0750*/  NOP ;  /* 0x0000000000007918 */ /* 0x000fc00000000000 */
[----:B------:R-:W-:-:S00]  /*0760*/  NOP ;  /* 0x0000000000007918 */ /* 0x000fc00000000000 */
[----:B------:R-:W-:-:S00]  /*0770*/  NOP ;  /* 0x0000000000007918 */ /* 0x000fc00000000000 */
.L_x_1:


//--------------------- .nv.global.init           --------------------------
	.section	.nv.global.init,"aw",@progbits
.nv.global.init:
	.type		_$_str,@object
	.size		_$_str,(_$_str_$_2 - _$_str)
_$_str:
        /*0000*/ 	.byte	0x5f, 0x5f, 0x43, 0x55, 0x44, 0x41, 0x5f, 0x46, 0x54, 0x5a, 0x00
	.type		_$_str_$_2,@object
	.size		_$_str_$_2,(.L_1 - _$_str_$_2)
_$_str_$_2:
        /*000b*/ 	.byte	0x5f, 0x5f, 0x43, 0x55, 0x44, 0x41, 0x5f, 0x50, 0x52, 0x45, 0x43, 0x5f, 0x53, 0x51, 0x52, 0x54
        /*001b*/ 	.byte	0x00
.L_1:


//--------------------- .nv.constant0.triton_poi_fused__native_batch_norm_legit_no_training_add_convolution_relu_17 --------------------------
	.section	.nv.constant0.triton_poi_fused__native_batch_norm_legit_no_training_add_convolution_relu_17,"a",@progbits
	.sectionflags	@""
	.align	4
.nv.constant0.triton_poi_fused__native_batch_norm_legit_no_training_add_convolution_relu_17:
	.zero		628
